//
// Generated by NVIDIA NVVM Compiler
//
// Compiler Build ID: CL-36424714
// Cuda compilation tools, release 13.0, V13.0.88
// Based on NVVM 20.0.0
//

.version 9.0
.target sm_100
.address_size 64

	// .globl	_Z25reduceMaxIdxOptimizedWarpPKiiPiS1_

.visible .entry _Z25reduceMaxIdxOptimizedWarpPKiiPiS1_(
	.param .u64 .ptr .align 1 _Z25reduceMaxIdxOptimizedWarpPKiiPiS1__param_0,
	.param .u32 _Z25reduceMaxIdxOptimizedWarpPKiiPiS1__param_1,
	.param .u64 .ptr .align 1 _Z25reduceMaxIdxOptimizedWarpPKiiPiS1__param_2,
	.param .u64 .ptr .align 1 _Z25reduceMaxIdxOptimizedWarpPKiiPiS1__param_3
)
{
	.reg .pred 	%p<15>;
	.reg .b32 	%r<49>;
	.reg .b32 	%f<3>;
	.reg .b64 	%rd<12>;

	ld.param.u64 	%rd2, [_Z25reduceMaxIdxOptimizedWarpPKiiPiS1__param_0];
	ld.param.u32 	%r18, [_Z25reduceMaxIdxOptimizedWarpPKiiPiS1__param_1];
	ld.param.u64 	%rd3, [_Z25reduceMaxIdxOptimizedWarpPKiiPiS1__param_2];
	ld.param.u64 	%rd4, [_Z25reduceMaxIdxOptimizedWarpPKiiPiS1__param_3];
	mov.u32 	%r1, %tid.x;
	setp.ge.s32 	%p1, %r1, %r18;
	mov.b32 	%r44, 0;
	mov.u32 	%r45, %r44;
	@%p1 bra 	$L__BB0_3;
	mov.u32 	%r2, %ntid.x;
	cvta.to.global.u64 	%rd1, %rd2;
	mov.b32 	%r45, 0;
	mov.u32 	%r41, %r1;
	mov.u32 	%r44, %r45;
$L__BB0_2:
	mul.wide.s32 	%rd5, %r41, 4;
	add.s64 	%rd6, %rd1, %rd5;
	ld.global.nc.u32 	%r21, [%rd6];
	abs.s32 	%r22, %r21;
	setp.lt.s32 	%p2, %r44, %r22;
	max.s32 	%r44, %r44, %r22;
	selp.b32 	%r45, %r41, %r45, %p2;
	add.s32 	%r41, %r41, %r2;
	setp.lt.s32 	%p3, %r41, %r18;
	@%p3 bra 	$L__BB0_2;
$L__BB0_3:
	shfl.sync.bfly.b32	%r24|%p4, %r44, 16, 31, -1;
	max.s32 	%r25, %r24, %r44;
	shfl.sync.bfly.b32	%r26|%p5, %r25, 8, 31, -1;
	max.s32 	%r27, %r26, %r25;
	shfl.sync.bfly.b32	%r28|%p6, %r27, 4, 31, -1;
	max.s32 	%r29, %r28, %r27;
	shfl.sync.bfly.b32	%r30|%p7, %r29, 2, 31, -1;
	max.s32 	%r31, %r30, %r29;
	shfl.sync.bfly.b32	%r32|%p8, %r31, 1, 31, -1;
	max.s32 	%r33, %r32, %r31;
	cvt.rn.f32.u32 	%f1, %r33;
	cvt.rn.f32.u32 	%f2, %r44;
	setp.eq.f32 	%p9, %f1, %f2;
	mov.b32 	%r34, -1;
	vote.sync.ballot.b32 	%r47, %p9, %r34;
	and.b32  	%r35, %r47, 1;
	setp.eq.b32 	%p11, %r35, 1;
	mov.b32 	%r48, 0;
	@%p11 bra 	$L__BB0_6;
	mov.b32 	%r48, 0;
$L__BB0_5:
	shr.u32 	%r14, %r47, 1;
	add.s32 	%r48, %r48, 1;
	and.b32  	%r37, %r47, 2;
	setp.eq.s32 	%p12, %r37, 0;
	mov.u32 	%r47, %r14;
	@%p12 bra 	$L__BB0_5;
$L__BB0_6:
	shfl.sync.idx.b32	%r17|%p13, %r45, %r48, 31, -1;
	and.b32  	%r38, %r1, 31;
	setp.ne.s32 	%p14, %r38, 0;
	@%p14 bra 	$L__BB0_8;
	shr.u32 	%r39, %r1, 5;
	cvt.rzi.s32.f32 	%r40, %f1;
	cvta.to.global.u64 	%rd7, %rd3;
	mul.wide.u32 	%rd8, %r39, 4;
	add.s64 	%rd9, %rd7, %rd8;
	st.global.u32 	[%rd9], %r40;
	cvta.to.global.u64 	%rd10, %rd4;
	add.s64 	%rd11, %rd10, %rd8;
	st.global.u32 	[%rd11], %r17;
$L__BB0_8:
	ret;

}


// ===== COMPILED SASS (sm_100) =====

	.target	sm_100

	.elftype	@"ET_EXEC"


//--------------------- .note.nv.tkinfo           --------------------------
	.section	.note.nv.tkinfo,"",@"SHT_NOTE"
	.sectionflags	@"SHF_NOTE_NV_TKINFO"
	.tkinfo
        /*0018*/ 	.word	0x00000002
        /*0030*/ 	.string	""
        /*0030*/ 	.string	"ptxas"
        /*0030*/ 	.string	"Cuda compilation tools, release 13.0, V13.0.88"
        /*0030*/ 	.string	"Build cuda_13.0.r13.0/compiler.36424714_0"
        /*0030*/ 	.string	"-arch sm_100 -m 64 "



//--------------------- .note.nv.cuinfo           --------------------------
	.section	.note.nv.cuinfo,"",@"SHT_NOTE"
	.sectionflags	@"SHF_NOTE_NV_CUINFO"
        /*0018*/ 	.short	0x0002
        /*001a*/ 	.short	0x0064
        /*001c*/ 	.short	0x0082
	.zero		2


//--------------------- .nv.info                  --------------------------
	.section	.nv.info,"",@"SHT_CUDA_INFO"
	.align	4


	//----- nvinfo : EIATTR_REGCOUNT
	.align		4
        /*0000*/ 	.byte	0x04, 0x2f
        /*0002*/ 	.short	(.L_1 - .L_0)
	.align		4
.L_0:
        /*0004*/ 	.word	index@(_Z25reduceMaxIdxOptimizedWarpPKiiPiS1_)
        /*0008*/ 	.word	0x0000000e


	//----- nvinfo : EIATTR_FRAME_SIZE
	.align		4
.L_1:
        /*000c*/ 	.byte	0x04, 0x11
        /*000e*/ 	.short	(.L_3 - .L_2)
	.align		4
.L_2:
        /*0010*/ 	.word	index@(_Z25reduceMaxIdxOptimizedWarpPKiiPiS1_)
        /*0014*/ 	.word	0x00000000


	//----- nvinfo : EIATTR_MIN_STACK_SIZE
	.align		4
.L_3:
        /*0018*/ 	.byte	0x04, 0x12
        /*001a*/ 	.short	(.L_5 - .L_4)
	.align		4
.L_4:
        /*001c*/ 	.word	index@(_Z25reduceMaxIdxOptimizedWarpPKiiPiS1_)
        /*0020*/ 	.word	0x00000000
.L_5:


//--------------------- .nv.compat                --------------------------
	.section	.nv.compat,"",@"SHT_CUDA_COMPAT_INFO"
	.align	4
        /*0000*/ 	.byte	0x02, 0x09, 0x00, 0x00, 0x02, 0x02, 0x01, 0x00, 0x02, 0x05, 0x05, 0x00, 0x03, 0x07, 0x01, 0x01
        /*0010*/ 	.byte	0x02, 0x03, 0x00, 0x00, 0x02, 0x06, 0x01, 0x00, 0x04, 0x0b, 0x08, 0x00, 0x09, 0x00, 0x00, 0x00
        /*0020*/ 	.byte	0x00, 0x00, 0x00, 0x00


//--------------------- .nv.info._Z25reduceMaxIdxOptimizedWarpPKiiPiS1_ --------------------------
	.section	.nv.info._Z25reduceMaxIdxOptimizedWarpPKiiPiS1_,"",@"SHT_CUDA_INFO"
	.sectionflags	@""
	.align	4


	//----- nvinfo : EIATTR_CUDA_API_VERSION
	.align		4
        /*0000*/ 	.byte	0x04, 0x37
        /*0002*/ 	.short	(.L_7 - .L_6)
.L_6:
        /*0004*/ 	.word	0x00000082


	//----- nvinfo : EIATTR_KPARAM_INFO
	.align		4
.L_7:
        /*0008*/ 	.byte	0x04, 0x17
        /*000a*/ 	.short	(.L_9 - .L_8)
.L_8:
        /*000c*/ 	.word	0x00000000
        /*0010*/ 	.short	0x0003
        /*0012*/ 	.short	0x0018
        /*0014*/ 	.byte	0x00, 0xf5, 0x21, 0x00


	//----- nvinfo : EIATTR_KPARAM_INFO
	.align		4
.L_9:
        /*0018*/ 	.byte	0x04, 0x17
        /*001a*/ 	.short	(.L_11 - .L_10)
.L_10:
        /*001c*/ 	.word	0x00000000
        /*0020*/ 	.short	0x0002
        /*0022*/ 	.short	0x0010
        /*0024*/ 	.byte	0x00, 0xf5, 0x21, 0x00


	//----- nvinfo : EIATTR_KPARAM_INFO
	.align		4
.L_11:
        /*0028*/ 	.byte	0x04, 0x17
        /*002a*/ 	.short	(.L_13 - .L_12)
.L_12:
        /*002c*/ 	.word	0x00000000
        /*0030*/ 	.short	0x0001
        /*0032*/ 	.short	0x0008
        /*0034*/ 	.byte	0x00, 0xf0, 0x11, 0x00


	//----- nvinfo : EIATTR_KPARAM_INFO
	.align		4
.L_13:
        /*0038*/ 	.byte	0x04, 0x17
        /*003a*/ 	.short	(.L_15 - .L_14)
.L_14:
        /*003c*/ 	.word	0x00000000
        /*0040*/ 	.short	0x0000
        /*0042*/ 	.short	0x0000
        /*0044*/ 	.byte	0x00, 0xf5, 0x21, 0x00


	//----- nvinfo : EIATTR_SPARSE_MMA_MASK
	.align		4
.L_15:
        /*0048*/ 	.byte	0x03, 0x50
        /*004a*/ 	.short	0x0000


	//----- nvinfo : EIATTR_MAXREG_COUNT
	.align		4
        /*004c*/ 	.byte	0x03, 0x1b
        /*004e*/ 	.short	0x00ff


	//----- nvinfo : EIATTR_MERCURY_ISA_VERSION
	.align		4
        /*0050*/ 	.byte	0x03, 0x5f
        /*0052*/ 	.short	0x0101


	//----- nvinfo : EIATTR_COOP_GROUP_MASK_REGIDS
	.align		4
        /*0054*/ 	.byte	0x04, 0x29
        /*0056*/ 	.short	(.L_17 - .L_16)


	//   ....[0]....
.L_16:
        /*0058*/ 	.word	0xffffffff


	//   ....[1]....
        /*005c*/ 	.word	0xffffffff


	//   ....[2]....
        /*0060*/ 	.word	0xffffffff


	//   ....[3]....
        /*0064*/ 	.word	0xffffffff


	//   ....[4]....
        /*0068*/ 	.word	0xffffffff


	//   ....[5]....
        /*006c*/ 	.word	0xffffffff


	//   ....[6]....
        /*0070*/ 	.word	0xffffffff


	//----- nvinfo : EIATTR_COOP_GROUP_INSTR_OFFSETS
	.align		4
.L_17:
        /*0074*/ 	.byte	0x04, 0x28
        /*0076*/ 	.short	(.L_19 - .L_18)


	//   ....[0]....
.L_18:
        /*0078*/ 	.word	0x00000160


	//   ....[1]....
        /*007c*/ 	.word	0x00000190


	//   ....[2]....
        /*0080*/ 	.word	0x000001b0


	//   ....[3]....
        /*0084*/ 	.word	0x000001e0


	//   ....[4]....
        /*0088*/ 	.word	0x00000200


	//   ....[5]....
        /*008c*/ 	.word	0x00000240


	//   ....[6]....
        /*0090*/ 	.word	0x000002e0


	//----- nvinfo : EIATTR_VRC_CTA_INIT_COUNT
	.align		4
.L_19:
        /*0094*/ 	.byte	0x02, 0x4a
	.zero		1
	.zero		1


	//----- nvinfo : EIATTR_EXIT_INSTR_OFFSETS
	.align		4
        /*0098*/ 	.byte	0x04, 0x1c
        /*009a*/ 	.short	(.L_21 - .L_20)


	//   ....[0]....
.L_20:
        /*009c*/ 	.word	0x000002f0


	//   ....[1]....
        /*00a0*/ 	.word	0x00000380


	//----- nvinfo : EIATTR_CRS_STACK_SIZE
	.align		4
.L_21:
        /*00a4*/ 	.byte	0x04, 0x1e
        /*00a6*/ 	.short	(.L_23 - .L_22)
.L_22:
        /*00a8*/ 	.word	0x00000000


	//----- nvinfo : EIATTR_CBANK_PARAM_SIZE
	.align		4
.L_23:
        /*00ac*/ 	.byte	0x03, 0x19
        /*00ae*/ 	.short	0x0020


	//----- nvinfo : EIATTR_PARAM_CBANK
	.align		4
        /*00b0*/ 	.byte	0x04, 0x0a
        /*00b2*/ 	.short	(.L_25 - .L_24)
	.align		4
.L_24:
        /*00b4*/ 	.word	index@(.nv.constant0._Z25reduceMaxIdxOptimizedWarpPKiiPiS1_)
        /*00b8*/ 	.short	0x0380
        /*00ba*/ 	.short	0x0020


	//----- nvinfo : EIATTR_SW_WAR
	.align		4
.L_25:
        /*00bc*/ 	.byte	0x04, 0x36
        /*00be*/ 	.short	(.L_27 - .L_26)
.L_26:
        /*00c0*/ 	.word	0x00000008
.L_27:


//--------------------- .nv.callgraph             --------------------------
	.section	.nv.callgraph,"",@"SHT_CUDA_CALLGRAPH"
	.align	4
	.sectionentsize	8
	.align		4
        /*0000*/ 	.word	0x00000000
	.align		4
        /*0004*/ 	.word	0xffffffff
	.align		4
        /*0008*/ 	.word	0x00000000
	.align		4
        /*000c*/ 	.word	0xfffffffe
	.align		4
        /*0010*/ 	.word	0x00000000
	.align		4
        /*0014*/ 	.word	0xfffffffd
	.align		4
        /*0018*/ 	.word	0x00000000
	.align		4
        /*001c*/ 	.word	0xfffffffc


//--------------------- .text._Z25reduceMaxIdxOptimizedWarpPKiiPiS1_ --------------------------
	.section	.text._Z25reduceMaxIdxOptimizedWarpPKiiPiS1_,"ax",@progbits
	.align	128
        .global         _Z25reduceMaxIdxOptimizedWarpPKiiPiS1_
        .type           _Z25reduceMaxIdxOptimizedWarpPKiiPiS1_,@function
        .size           _Z25reduceMaxIdxOptimizedWarpPKiiPiS1_,(.L_x_6 - _Z25reduceMaxIdxOptimizedWarpPKiiPiS1_)
        .other          _Z25reduceMaxIdxOptimizedWarpPKiiPiS1_,@"STO_CUDA_ENTRY STV_DEFAULT"
_Z25reduceMaxIdxOptimizedWarpPKiiPiS1_:
.text._Z25reduceMaxIdxOptimizedWarpPKiiPiS1_:
[----:B------:R-:W-:Y:S01]  /*0000*/  LDC R1, c[0x0][0x37c] ;  /* 0x0000df00ff017b82 */ /* 0x000fe20000000800 */
[----:B------:R-:W0:Y:S01]  /*0010*/  S2R R0, SR_TID.X ;  /* 0x0000000000007919 */ /* 0x000e220000002100 */
[----:B------:R-:W0:Y:S01]  /*0020*/  LDCU UR6, c[0x0][0x388] ;  /* 0x00007100ff0677ac */ /* 0x000e220008000800 */
[----:B------:R-:W-:Y:S01]  /*0030*/  BSSY.RECONVERGENT B0, `(.L_x_0) ;  /* 0x0000012000007945 */ /* 0x000fe20003800200 */
[----:B------:R-:W-:Y:S01]  /*0040*/  CS2R R6, SRZ ;  /* 0x0000000000067805 */ /* 0x000fe2000001ff00 */
[----:B------:R-:W1:Y:S01]  /*0050*/  LDCU.64 UR4, c[0x0][0x358] ;  /* 0x00006b00ff0477ac */ /* 0x000e620008000a00 */
[----:B0-----:R-:W-:-:S13]  /*0060*/  ISETP.GE.AND P0, PT, R0, UR6, PT ;  /* 0x0000000600007c0c */ /* 0x001fda000bf06270 */
[----:B-1----:R-:W-:Y:S05]  /*0070*/  @P0 BRA `(.L_x_1) ;  /* 0x0000000000340947 */ /* 0x002fea0003800000 */
[----:B------:R-:W0:Y:S01]  /*0080*/  LDC R9, c[0x0][0x360] ;  /* 0x0000d800ff097b82 */ /* 0x000e220000000800 */
[----:B------:R-:W-:Y:S01]  /*0090*/  CS2R R6, SRZ ;  /* 0x0000000000067805 */ /* 0x000fe2000001ff00 */
[----:B------:R-:W-:-:S06]  /*00a0*/  IMAD.MOV.U32 R8, RZ, RZ, R0 ;  /* 0x000000ffff087224 */ /* 0x000fcc00078e0000 */
[----:B------:R-:W1:Y:S02]  /*00b0*/  LDC.64 R4, c[0x0][0x380] ;  /* 0x0000e000ff047b82 */ /* 0x000e640000000a00 */
.L_x_2:
[----:B-1----:R-:W-:-:S06]  /*00c0*/  IMAD.WIDE R2, R8, 0x4, R4 ;  /* 0x0000000408027825 */ /* 0x002fcc00078e0204 */
[----:B------:R-:W2:Y:S02]  /*00d0*/  LDG.E.CONSTANT R2, desc[UR4][R2.64] ;  /* 0x0000000402027981 */ /* 0x000ea4000c1e9900 */
[----:B--2---:R-:W-:-:S04]  /*00e0*/  IABS R11, R2 ;  /* 0x00000002000b7213 */ /* 0x004fc80000000000 */
[CC--:B------:R-:W-:Y:S02]  /*00f0*/  ISETP.GE.AND P0, PT, R6.reuse, R11.reuse, PT ;  /* 0x0000000b0600720c */ /* 0x0c0fe40003f06270 */
[----:B------:R-:W-:Y:S02]  /*0100*/  VIMNMX R6, PT, PT, R6, R11, !PT ;  /* 0x0000000b06067248 */ /* 0x000fe40007fe0100 */
[----:B------:R-:W-:Y:S01]  /*0110*/  SEL R7, R8, R7, !P0 ;  /* 0x0000000708077207 */ /* 0x000fe20004000000 */
[----:B0-----:R-:W-:-:S05]  /*0120*/  IMAD.IADD R8, R9, 0x1, R8 ;  /* 0x0000000109087824 */ /* 0x001fca00078e0208 */
[----:B------:R-:W-:-:S13]  /*0130*/  ISETP.GE.AND P0, PT, R8, UR6, PT ;  /* 0x0000000608007c0c */ /* 0x000fda000bf06270 */
[----:B------:R-:W-:Y:S05]  /*0140*/  @!P0 BRA `(.L_x_2) ;  /* 0xfffffffc00dc8947 */ /* 0x000fea000383ffff */
.L_x_1:
[----:B------:R-:W-:Y:S05]  /*0150*/  BSYNC.RECONVERGENT B0 ;  /* 0x0000000000007941 */ /* 0x000fea0003800200 */
.L_x_0:
[----:B------:R-:W0:Y:S01]  /*0160*/  SHFL.BFLY PT, R3, R6, 0x10, 0x1f ;  /* 0x0e001f0006037f89 */ /* 0x000e2200000e0000 */
[-C--:B------:R-:W-:Y:S02]  /*0170*/  I2FP.F32.U32 R8, R6.reuse ;  /* 0x0000000600087245 */ /* 0x080fe40000201000 */
[----:B0-----:R-:W-:-:S05]  /*0180*/  VIMNMX R3, PT, PT, R3, R6, !PT ;  /* 0x0000000603037248 */ /* 0x001fca0007fe0100 */
[----:B------:R-:W0:Y:S02]  /*0190*/  SHFL.BFLY PT, R2, R3, 0x8, 0x1f ;  /* 0x0d001f0003027f89 */ /* 0x000e2400000e0000 */
[----:B0-----:R-:W-:-:S05]  /*01a0*/  VIMNMX R2, PT, PT, R3, R2, !PT ;  /* 0x0000000203027248 */ /* 0x001fca0007fe0100 */
[----:B------:R-:W0:Y:S02]  /*01b0*/  SHFL.BFLY PT, R5, R2, 0x4, 0x1f ;  /* 0x0c801f0002057f89 */ /* 0x000e2400000e0000 */
[----:B0-----:R-:W-:Y:S01]  /*01c0*/  VIMNMX R5, PT, PT, R2, R5, !PT ;  /* 0x0000000502057248 */ /* 0x001fe20007fe0100 */
[----:B------:R-:W-:-:S04]  /*01d0*/  IMAD.MOV.U32 R2, RZ, RZ, RZ ;  /* 0x000000ffff027224 */ /* 0x000fc800078e00ff */
[----:B------:R-:W0:Y:S02]  /*01e0*/  SHFL.BFLY PT, R4, R5, 0x2, 0x1f ;  /* 0x0c401f0005047f89 */ /* 0x000e2400000e0000 */
[----:B0-----:R-:W-:-:S05]  /*01f0*/  VIMNMX R4, PT, PT, R5, R4, !PT ;  /* 0x0000000405047248 */ /* 0x001fca0007fe0100 */
[----:B------:R-:W0:Y:S02]  /*0200*/  SHFL.BFLY PT, R9, R4, 0x1, 0x1f ;  /* 0x0c201f0004097f89 */ /* 0x000e2400000e0000 */
[----:B0-----:R-:W-:-:S04]  /*0210*/  VIMNMX R9, PT, PT, R4, R9, !PT ;  /* 0x0000000904097248 */ /* 0x001fc80007fe0100 */
[----:B------:R-:W-:-:S04]  /*0220*/  I2FP.F32.U32 R9, R9 ;  /* 0x0000000900097245 */ /* 0x000fc80000201000 */
[----:B------:R-:W-:-:S13]  /*0230*/  FSETP.NEU.AND P0, PT, R9, R8, PT ;  /* 0x000000080900720b */ /* 0x000fda0003f0d000 */
[----:B------:R-:W-:Y:S02]  /*0240*/  VOTE.ANY R3, PT, !P0 ;  /* 0x0000000000037806 */ /* 0x000fe400040e0100 */
[----:B------:R-:W-:Y:S02]  /*0250*/  LOP3.LUT P0, RZ, R0, 0x1f, RZ, 0xc0, !PT ;  /* 0x0000001f00ff7812 */ /* 0x000fe4000780c0ff */
[----:B------:R-:W-:-:S04]  /*0260*/  LOP3.LUT R6, R3, 0x1, RZ, 0xc0, !PT ;  /* 0x0000000103067812 */ /* 0x000fc800078ec0ff */
[----:B------:R-:W-:-:S13]  /*0270*/  ISETP.NE.U32.AND P1, PT, R6, 0x1, PT ;  /* 0x000000010600780c */ /* 0x000fda0003f25070 */
[----:B------:R-:W-:Y:S05]  /*0280*/  @!P1 BRA `(.L_x_3) ;  /* 0x0000000000149947 */ /* 0x000fea0003800000 */
[----:B------:R-:W-:-:S07]  /*0290*/  IMAD.MOV.U32 R2, RZ, RZ, RZ ;  /* 0x000000ffff027224 */ /* 0x000fce00078e00ff */
.L_x_4:
[----:B------:R-:W-:Y:S01]  /*02a0*/  LOP3.LUT P1, RZ, R3, 0x2, RZ, 0xc0, !PT ;  /* 0x0000000203ff7812 */ /* 0x000fe2000782c0ff */
[----:B------:R-:W-:Y:S01]  /*02b0*/  VIADD R2, R2, 0x1 ;  /* 0x0000000102027836 */ /* 0x000fe20000000000 */
[----:B------:R-:W-:-:S11]  /*02c0*/  SHF.R.U32.HI R3, RZ, 0x1, R3 ;  /* 0x00000001ff037819 */ /* 0x000fd60000011603 */
[----:B------:R-:W-:Y:S05]  /*02d0*/  @!P1 BRA `(.L_x_4) ;  /* 0xfffffffc00f09947 */ /* 0x000fea000383ffff */
.L_x_3:
[----:B------:R0:W1:Y:S01]  /*02e0*/  SHFL.IDX PT, R11, R7, R2, 0x1f ;  /* 0x00001f02070b7589 */ /* 0x00006200000e0000 */
[----:B------:R-:W-:Y:S05]  /*02f0*/  @P0 EXIT ;  /* 0x000000000000094d */ /* 0x000fea0003800000 */
[----:B0-----:R-:W0:Y:S01]  /*0300*/  LDC.64 R2, c[0x0][0x390] ;  /* 0x0000e400ff027b82 */ /* 0x001e220000000a00 */
[----:B------:R-:W2:Y:S01]  /*0310*/  F2I.TRUNC.NTZ R9, R9 ;  /* 0x0000000900097305 */ /* 0x000ea2000020f100 */
[----:B------:R-:W-:-:S06]  /*0320*/  SHF.R.U32.HI R7, RZ, 0x5, R0 ;  /* 0x00000005ff077819 */ /* 0x000fcc0000011600 */
[----:B------:R-:W3:Y:S01]  /*0330*/  LDC.64 R4, c[0x0][0x398] ;  /* 0x0000e600ff047b82 */ /* 0x000ee20000000a00 */
[----:B0-----:R-:W-:-:S05]  /*0340*/  IMAD.WIDE.U32 R2, R7, 0x4, R2 ;  /* 0x0000000407027825 */ /* 0x001fca00078e0002 */
[----:B--2---:R-:W-:Y:S01]  /*0350*/  STG.E desc[UR4][R2.64], R9 ;  /* 0x0000000902007986 */ /* 0x004fe2000c101904 */
[----:B---3--:R-:W-:-:S05]  /*0360*/  IMAD.WIDE.U32 R4, R7, 0x4, R4 ;  /* 0x0000000407047825 */ /* 0x008fca00078e0004 */
[----:B-1----:R-:W-:Y:S01]  /*0370*/  STG.E desc[UR4][R4.64], R11 ;  /* 0x0000000b04007986 */ /* 0x002fe2000c101904 */
[----:B------:R-:W-:Y:S05]  /*0380*/  EXIT ;  /* 0x000000000000794d */ /* 0x000fea0003800000 */
.L_x_5:
[----:B------:R-:W-:-:S00]  /*0390*/  BRA `(.L_x_5) ;  /* 0xfffffffc00fc7947 */ /* 0x000fc0000383ffff */
[----:B------:R-:W-:-:S00]  /*03a0*/  NOP ;  /* 0x0000000000007918 */ /* 0x000fc00000000000 */
        /* <DEDUP_REMOVED lines=13> */
.L_x_6:


//--------------------- .nv.shared.reserved.0     --------------------------
	.section	.nv.shared.reserved.0,"aw",@nobits
	.weak		__nv_reservedSMEM_offset_0_alias
	.size		__nv_reservedSMEM_offset_0_alias, 0, 64
	.other		__nv_reservedSMEM_offset_0_alias,@"STO_CUDA_RESERVED_SHARED STV_DEFAULT"
__nv_reservedSMEM_offset_0_alias:
	.zero		0
	.zero		64


//--------------------- .nv.constant0._Z25reduceMaxIdxOptimizedWarpPKiiPiS1_ --------------------------
	.section	.nv.constant0._Z25reduceMaxIdxOptimizedWarpPKiiPiS1_,"a",@progbits
	.sectionflags	@""
	.align	4
.nv.constant0._Z25reduceMaxIdxOptimizedWarpPKiiPiS1_:
	.zero		928


//--------------------- SYMBOLS --------------------------

	.type		.nv.reservedSmem.offset0,@object
	.size		.nv.reservedSmem.offset0,0x4
